//
// Generated by NVIDIA NVVM Compiler
//
// Compiler Build ID: CL-36424714
// Cuda compilation tools, release 13.0, V13.0.88
// Based on NVVM 20.0.0
//

.version 9.0
.target sm_100
.address_size 64

	// .globl	_Z6matMulPiS_S_

.visible .entry _Z6matMulPiS_S_(
	.param .u64 .ptr .align 1 _Z6matMulPiS_S__param_0,
	.param .u64 .ptr .align 1 _Z6matMulPiS_S__param_1,
	.param .u64 .ptr .align 1 _Z6matMulPiS_S__param_2
)
{
	.reg .pred 	%p<4>;
	.reg .b32 	%r<108>;
	.reg .b64 	%rd<13>;

	ld.param.u64 	%rd1, [_Z6matMulPiS_S__param_0];
	ld.param.u64 	%rd2, [_Z6matMulPiS_S__param_1];
	ld.param.u64 	%rd3, [_Z6matMulPiS_S__param_2];
	mov.u32 	%r3, %ctaid.x;
	mov.u32 	%r4, %ntid.x;
	mov.u32 	%r5, %tid.x;
	mad.lo.s32 	%r1, %r3, %r4, %r5;
	mov.u32 	%r6, %ctaid.y;
	mov.u32 	%r7, %ntid.y;
	mov.u32 	%r8, %tid.y;
	mad.lo.s32 	%r9, %r6, %r7, %r8;
	setp.gt.s32 	%p1, %r1, 31;
	setp.gt.u32 	%p2, %r9, 31;
	or.pred  	%p3, %p1, %p2;
	@%p3 bra 	$L__BB0_2;
	cvta.to.global.u64 	%rd4, %rd3;
	cvta.to.global.u64 	%rd5, %rd1;
	cvta.to.global.u64 	%rd6, %rd2;
	shl.b32 	%r10, %r1, 5;
	mul.wide.s32 	%rd7, %r10, 4;
	add.s64 	%rd8, %rd5, %rd7;
	ld.global.u32 	%r11, [%rd8];
	mul.wide.u32 	%rd9, %r9, 4;
	add.s64 	%rd10, %rd6, %rd9;
	ld.global.u32 	%r12, [%rd10];
	mul.lo.s32 	%r13, %r12, %r11;
	ld.global.u32 	%r14, [%rd8+4];
	ld.global.u32 	%r15, [%rd10+128];
	mad.lo.s32 	%r16, %r15, %r14, %r13;
	ld.global.u32 	%r17, [%rd8+8];
	ld.global.u32 	%r18, [%rd10+256];
	mad.lo.s32 	%r19, %r18, %r17, %r16;
	ld.global.u32 	%r20, [%rd8+12];
	ld.global.u32 	%r21, [%rd10+384];
	mad.lo.s32 	%r22, %r21, %r20, %r19;
	ld.global.u32 	%r23, [%rd8+16];
	ld.global.u32 	%r24, [%rd10+512];
	mad.lo.s32 	%r25, %r24, %r23, %r22;
	ld.global.u32 	%r26, [%rd8+20];
	ld.global.u32 	%r27, [%rd10+640];
	mad.lo.s32 	%r28, %r27, %r26, %r25;
	ld.global.u32 	%r29, [%rd8+24];
	ld.global.u32 	%r30, [%rd10+768];
	mad.lo.s32 	%r31, %r30, %r29, %r28;
	ld.global.u32 	%r32, [%rd8+28];
	ld.global.u32 	%r33, [%rd10+896];
	mad.lo.s32 	%r34, %r33, %r32, %r31;
	ld.global.u32 	%r35, [%rd8+32];
	ld.global.u32 	%r36, [%rd10+1024];
	mad.lo.s32 	%r37, %r36, %r35, %r34;
	ld.global.u32 	%r38, [%rd8+36];
	ld.global.u32 	%r39, [%rd10+1152];
	mad.lo.s32 	%r40, %r39, %r38, %r37;
	ld.global.u32 	%r41, [%rd8+40];
	ld.global.u32 	%r42, [%rd10+1280];
	mad.lo.s32 	%r43, %r42, %r41, %r40;
	ld.global.u32 	%r44, [%rd8+44];
	ld.global.u32 	%r45, [%rd10+1408];
	mad.lo.s32 	%r46, %r45, %r44, %r43;
	ld.global.u32 	%r47, [%rd8+48];
	ld.global.u32 	%r48, [%rd10+1536];
	mad.lo.s32 	%r49, %r48, %r47, %r46;
	ld.global.u32 	%r50, [%rd8+52];
	ld.global.u32 	%r51, [%rd10+1664];
	mad.lo.s32 	%r52, %r51, %r50, %r49;
	ld.global.u32 	%r53, [%rd8+56];
	ld.global.u32 	%r54, [%rd10+1792];
	mad.lo.s32 	%r55, %r54, %r53, %r52;
	ld.global.u32 	%r56, [%rd8+60];
	ld.global.u32 	%r57, [%rd10+1920];
	mad.lo.s32 	%r58, %r57, %r56, %r55;
	ld.global.u32 	%r59, [%rd8+64];
	ld.global.u32 	%r60, [%rd10+2048];
	mad.lo.s32 	%r61, %r60, %r59, %r58;
	ld.global.u32 	%r62, [%rd8+68];
	ld.global.u32 	%r63, [%rd10+2176];
	mad.lo.s32 	%r64, %r63, %r62, %r61;
	ld.global.u32 	%r65, [%rd8+72];
	ld.global.u32 	%r66, [%rd10+2304];
	mad.lo.s32 	%r67, %r66, %r65, %r64;
	ld.global.u32 	%r68, [%rd8+76];
	ld.global.u32 	%r69, [%rd10+2432];
	mad.lo.s32 	%r70, %r69, %r68, %r67;
	ld.global.u32 	%r71, [%rd8+80];
	ld.global.u32 	%r72, [%rd10+2560];
	mad.lo.s32 	%r73, %r72, %r71, %r70;
	ld.global.u32 	%r74, [%rd8+84];
	ld.global.u32 	%r75, [%rd10+2688];
	mad.lo.s32 	%r76, %r75, %r74, %r73;
	ld.global.u32 	%r77, [%rd8+88];
	ld.global.u32 	%r78, [%rd10+2816];
	mad.lo.s32 	%r79, %r78, %r77, %r76;
	ld.global.u32 	%r80, [%rd8+92];
	ld.global.u32 	%r81, [%rd10+2944];
	mad.lo.s32 	%r82, %r81, %r80, %r79;
	ld.global.u32 	%r83, [%rd8+96];
	ld.global.u32 	%r84, [%rd10+3072];
	mad.lo.s32 	%r85, %r84, %r83, %r82;
	ld.global.u32 	%r86, [%rd8+100];
	ld.global.u32 	%r87, [%rd10+3200];
	mad.lo.s32 	%r88, %r87, %r86, %r85;
	ld.global.u32 	%r89, [%rd8+104];
	ld.global.u32 	%r90, [%rd10+3328];
	mad.lo.s32 	%r91, %r90, %r89, %r88;
	ld.global.u32 	%r92, [%rd8+108];
	ld.global.u32 	%r93, [%rd10+3456];
	mad.lo.s32 	%r94, %r93, %r92, %r91;
	ld.global.u32 	%r95, [%rd8+112];
	ld.global.u32 	%r96, [%rd10+3584];
	mad.lo.s32 	%r97, %r96, %r95, %r94;
	ld.global.u32 	%r98, [%rd8+116];
	ld.global.u32 	%r99, [%rd10+3712];
	mad.lo.s32 	%r100, %r99, %r98, %r97;
	ld.global.u32 	%r101, [%rd8+120];
	ld.global.u32 	%r102, [%rd10+3840];
	mad.lo.s32 	%r103, %r102, %r101, %r100;
	ld.global.u32 	%r104, [%rd8+124];
	ld.global.u32 	%r105, [%rd10+3968];
	mad.lo.s32 	%r106, %r105, %r104, %r103;
	add.s32 	%r107, %r10, %r9;
	mul.wide.s32 	%rd11, %r107, 4;
	add.s64 	%rd12, %rd4, %rd11;
	st.global.u32 	[%rd12], %r106;
$L__BB0_2:
	ret;

}


// ===== COMPILED SASS (sm_100) =====

	.target	sm_100

	.elftype	@"ET_EXEC"


//--------------------- .note.nv.tkinfo           --------------------------
	.section	.note.nv.tkinfo,"",@"SHT_NOTE"
	.sectionflags	@"SHF_NOTE_NV_TKINFO"
	.tkinfo
        /*0018*/ 	.word	0x00000002
        /*0030*/ 	.string	""
        /*0030*/ 	.string	"ptxas"
        /*0030*/ 	.string	"Cuda compilation tools, release 13.0, V13.0.88"
        /*0030*/ 	.string	"Build cuda_13.0.r13.0/compiler.36424714_0"
        /*0030*/ 	.string	"-arch sm_100 -m 64 "



//--------------------- .note.nv.cuinfo           --------------------------
	.section	.note.nv.cuinfo,"",@"SHT_NOTE"
	.sectionflags	@"SHF_NOTE_NV_CUINFO"
        /*0018*/ 	.short	0x0002
        /*001a*/ 	.short	0x0064
        /*001c*/ 	.short	0x0082
	.zero		2


//--------------------- .nv.info                  --------------------------
	.section	.nv.info,"",@"SHT_CUDA_INFO"
	.align	4


	//----- nvinfo : EIATTR_REGCOUNT
	.align		4
        /*0000*/ 	.byte	0x04, 0x2f
        /*0002*/ 	.short	(.L_1 - .L_0)
	.align		4
.L_0:
        /*0004*/ 	.word	index@(_Z6matMulPiS_S_)
        /*0008*/ 	.word	0x0000001e


	//----- nvinfo : EIATTR_FRAME_SIZE
	.align		4
.L_1:
        /*000c*/ 	.byte	0x04, 0x11
        /*000e*/ 	.short	(.L_3 - .L_2)
	.align		4
.L_2:
        /*0010*/ 	.word	index@(_Z6matMulPiS_S_)
        /*0014*/ 	.word	0x00000000


	//----- nvinfo : EIATTR_MIN_STACK_SIZE
	.align		4
.L_3:
        /*0018*/ 	.byte	0x04, 0x12
        /*001a*/ 	.short	(.L_5 - .L_4)
	.align		4
.L_4:
        /*001c*/ 	.word	index@(_Z6matMulPiS_S_)
        /*0020*/ 	.word	0x00000000
.L_5:


//--------------------- .nv.compat                --------------------------
	.section	.nv.compat,"",@"SHT_CUDA_COMPAT_INFO"
	.align	4
        /*0000*/ 	.byte	0x02, 0x09, 0x00, 0x00, 0x02, 0x02, 0x01, 0x00, 0x02, 0x05, 0x05, 0x00, 0x03, 0x07, 0x01, 0x01
        /*0010*/ 	.byte	0x02, 0x03, 0x00, 0x00, 0x02, 0x06, 0x01, 0x00, 0x04, 0x0b, 0x08, 0x00, 0x09, 0x00, 0x00, 0x00
        /*0020*/ 	.byte	0x00, 0x00, 0x00, 0x00


//--------------------- .nv.info._Z6matMulPiS_S_  --------------------------
	.section	.nv.info._Z6matMulPiS_S_,"",@"SHT_CUDA_INFO"
	.sectionflags	@""
	.align	4


	//----- nvinfo : EIATTR_CUDA_API_VERSION
	.align		4
        /*0000*/ 	.byte	0x04, 0x37
        /*0002*/ 	.short	(.L_7 - .L_6)
.L_6:
        /*0004*/ 	.word	0x00000082


	//----- nvinfo : EIATTR_KPARAM_INFO
	.align		4
.L_7:
        /*0008*/ 	.byte	0x04, 0x17
        /*000a*/ 	.short	(.L_9 - .L_8)
.L_8:
        /*000c*/ 	.word	0x00000000
        /*0010*/ 	.short	0x0002
        /*0012*/ 	.short	0x0010
        /*0014*/ 	.byte	0x00, 0xf5, 0x21, 0x00


	//----- nvinfo : EIATTR_KPARAM_INFO
	.align		4
.L_9:
        /*0018*/ 	.byte	0x04, 0x17
        /*001a*/ 	.short	(.L_11 - .L_10)
.L_10:
        /*001c*/ 	.word	0x00000000
        /*0020*/ 	.short	0x0001
        /*0022*/ 	.short	0x0008
        /*0024*/ 	.byte	0x00, 0xf5, 0x21, 0x00


	//----- nvinfo : EIATTR_KPARAM_INFO
	.align		4
.L_11:
        /*0028*/ 	.byte	0x04, 0x17
        /*002a*/ 	.short	(.L_13 - .L_12)
.L_12:
        /*002c*/ 	.word	0x00000000
        /*0030*/ 	.short	0x0000
        /*0032*/ 	.short	0x0000
        /*0034*/ 	.byte	0x00, 0xf5, 0x21, 0x00


	//----- nvinfo : EIATTR_SPARSE_MMA_MASK
	.align		4
.L_13:
        /*0038*/ 	.byte	0x03, 0x50
        /*003a*/ 	.short	0x0000


	//----- nvinfo : EIATTR_MAXREG_COUNT
	.align		4
        /*003c*/ 	.byte	0x03, 0x1b
        /*003e*/ 	.short	0x00ff


	//----- nvinfo : EIATTR_MERCURY_ISA_VERSION
	.align		4
        /*0040*/ 	.byte	0x03, 0x5f
        /*0042*/ 	.short	0x0101


	//----- nvinfo : EIATTR_VRC_CTA_INIT_COUNT
	.align		4
        /*0044*/ 	.byte	0x02, 0x4a
	.zero		1
	.zero		1


	//----- nvinfo : EIATTR_EXIT_INSTR_OFFSETS
	.align		4
        /*0048*/ 	.byte	0x04, 0x1c
        /*004a*/ 	.short	(.L_15 - .L_14)


	//   ....[0]....
.L_14:
        /*004c*/ 	.word	0x000000b0


	//   ....[1]....
        /*0050*/ 	.word	0x00000760


	//----- nvinfo : EIATTR_CBANK_PARAM_SIZE
	.align		4
.L_15:
        /*0054*/ 	.byte	0x03, 0x19
        /*0056*/ 	.short	0x0018


	//----- nvinfo : EIATTR_PARAM_CBANK
	.align		4
        /*0058*/ 	.byte	0x04, 0x0a
        /*005a*/ 	.short	(.L_17 - .L_16)
	.align		4
.L_16:
        /*005c*/ 	.word	index@(.nv.constant0._Z6matMulPiS_S_)
        /*0060*/ 	.short	0x0380
        /*0062*/ 	.short	0x0018


	//----- nvinfo : EIATTR_SW_WAR
	.align		4
.L_17:
        /*0064*/ 	.byte	0x04, 0x36
        /*0066*/ 	.short	(.L_19 - .L_18)
.L_18:
        /*0068*/ 	.word	0x00000008
.L_19:


//--------------------- .nv.callgraph             --------------------------
	.section	.nv.callgraph,"",@"SHT_CUDA_CALLGRAPH"
	.align	4
	.sectionentsize	8
	.align		4
        /*0000*/ 	.word	0x00000000
	.align		4
        /*0004*/ 	.word	0xffffffff
	.align		4
        /*0008*/ 	.word	0x00000000
	.align		4
        /*000c*/ 	.word	0xfffffffe
	.align		4
        /*0010*/ 	.word	0x00000000
	.align		4
        /*0014*/ 	.word	0xfffffffd
	.align		4
        /*0018*/ 	.word	0x00000000
	.align		4
        /*001c*/ 	.word	0xfffffffc


//--------------------- .text._Z6matMulPiS_S_     --------------------------
	.section	.text._Z6matMulPiS_S_,"ax",@progbits
	.align	128
        .global         _Z6matMulPiS_S_
        .type           _Z6matMulPiS_S_,@function
        .size           _Z6matMulPiS_S_,(.L_x_1 - _Z6matMulPiS_S_)
        .other          _Z6matMulPiS_S_,@"STO_CUDA_ENTRY STV_DEFAULT"
_Z6matMulPiS_S_:
.text._Z6matMulPiS_S_:
[----:B------:R-:W-:Y:S01]  /*0000*/  LDC R1, c[0x0][0x37c] ;  /* 0x0000df00ff017b82 */ /* 0x000fe20000000800 */
[----:B------:R-:W0:Y:S07]  /*0010*/  S2R R0, SR_TID.Y ;  /* 0x0000000000007919 */ /* 0x000e2e0000002200 */
[----:B------:R-:W1:Y:S01]  /*0020*/  LDC R6, c[0x0][0x360] ;  /* 0x0000d800ff067b82 */ /* 0x000e620000000800 */
[----:B------:R-:W1:Y:S07]  /*0030*/  S2R R3, SR_TID.X ;  /* 0x0000000000037919 */ /* 0x000e6e0000002100 */
[----:B------:R-:W0:Y:S08]  /*0040*/  S2UR UR5, SR_CTAID.Y ;  /* 0x00000000000579c3 */ /* 0x000e300000002600 */
[----:B------:R-:W0:Y:S08]  /*0050*/  LDC R7, c[0x0][0x364] ;  /* 0x0000d900ff077b82 */ /* 0x000e300000000800 */
[----:B------:R-:W1:Y:S01]  /*0060*/  S2UR UR4, SR_CTAID.X ;  /* 0x00000000000479c3 */ /* 0x000e620000002500 */
[----:B0-----:R-:W-:-:S05]  /*0070*/  IMAD R7, R7, UR5, R0 ;  /* 0x0000000507077c24 */ /* 0x001fca000f8e0200 */
[----:B------:R-:W-:Y:S01]  /*0080*/  ISETP.GT.U32.AND P0, PT, R7, 0x1f, PT ;  /* 0x0000001f0700780c */ /* 0x000fe20003f04070 */
[----:B-1----:R-:W-:-:S05]  /*0090*/  IMAD R6, R6, UR4, R3 ;  /* 0x0000000406067c24 */ /* 0x002fca000f8e0203 */
[----:B------:R-:W-:-:S13]  /*00a0*/  ISETP.GT.OR P0, PT, R6, 0x1f, P0 ;  /* 0x0000001f0600780c */ /* 0x000fda0000704670 */
[----:B------:R-:W-:Y:S05]  /*00b0*/  @P0 EXIT ;  /* 0x000000000000094d */ /* 0x000fea0003800000 */
[----:B------:R-:W0:Y:S01]  /*00c0*/  LDC.64 R4, c[0x0][0x380] ;  /* 0x0000e000ff047b82 */ /* 0x000e220000000a00 */
[----:B------:R-:W1:Y:S01]  /*00d0*/  LDCU.64 UR4, c[0x0][0x358] ;  /* 0x00006b00ff0477ac */ /* 0x000e620008000a00 */
[----:B------:R-:W-:-:S06]  /*00e0*/  SHF.L.U32 R6, R6, 0x5, RZ ;  /* 0x0000000506067819 */ /* 0x000fcc00000006ff */
[----:B------:R-:W2:Y:S01]  /*00f0*/  LDC.64 R2, c[0x0][0x388] ;  /* 0x0000e200ff027b82 */ /* 0x000ea20000000a00 */
[----:B0-----:R-:W-:-:S05]  /*0100*/  IMAD.WIDE R4, R6, 0x4, R4 ;  /* 0x0000000406047825 */ /* 0x001fca00078e0204 */
[----:B-1----:R-:W3:Y:S01]  /*0110*/  LDG.E R8, desc[UR4][R4.64] ;  /* 0x0000000404087981 */ /* 0x002ee2000c1e1900 */
[----:B--2---:R-:W-:-:S03]  /*0120*/  IMAD.WIDE.U32 R2, R7, 0x4, R2 ;  /* 0x0000000407027825 */ /* 0x004fc600078e0002 */
[----:B------:R-:W2:Y:S04]  /*0130*/  LDG.E R27, desc[UR4][R4.64+0x4] ;  /* 0x00000404041b7981 */ /* 0x000ea8000c1e1900 */
[----:B------:R-:W3:Y:S04]  /*0140*/  LDG.E R9, desc[UR4][R2.64] ;  /* 0x0000000402097981 */ /* 0x000ee8000c1e1900 */
[----:B------:R-:W2:Y:S04]  /*0150*/  LDG.E R24, desc[UR4][R2.64+0x80] ;  /* 0x0000800402187981 */ /* 0x000ea8000c1e1900 */
[----:B------:R-:W4:Y:S04]  /*0160*/  LDG.E R21, desc[UR4][R4.64+0x8] ;  /* 0x0000080404157981 */ /* 0x000f28000c1e1900 */
[----:B------:R-:W4:Y:S04]  /*0170*/  LDG.E R18, desc[UR4][R2.64+0x100] ;  /* 0x0001000402127981 */ /* 0x000f28000c1e1900 */
[----:B------:R-:W5:Y:S04]  /*0180*/  LDG.E R20, desc[UR4][R4.64+0xc] ;  /* 0x00000c0404147981 */ /* 0x000f68000c1e1900 */
        /* <DEDUP_REMOVED lines=12> */
[----:B------:R-:W5:Y:S01]  /*0250*/  LDG.E R11, desc[UR4][R2.64+0x480] ;  /* 0x00048004020b7981 */ /* 0x000f62000c1e1900 */
[----:B---3--:R-:W-:-:S03]  /*0260*/  IMAD R8, R8, R9, RZ ;  /* 0x0000000908087224 */ /* 0x008fc600078e02ff */
[----:B------:R-:W3:Y:S01]  /*0270*/  LDG.E R9, desc[UR4][R2.64+0x500] ;  /* 0x0005000402097981 */ /* 0x000ee2000c1e1900 */
[----:B--2---:R-:W-:-:S03]  /*0280*/  IMAD R24, R27, R24, R8 ;  /* 0x000000181b187224 */ /* 0x004fc600078e0208 */
[----:B------:R-:W3:Y:S04]  /*0290*/  LDG.E R8, desc[UR4][R4.64+0x28] ;  /* 0x0000280404087981 */ /* 0x000ee8000c1e1900 */
[----:B------:R-:W2:Y:S01]  /*02a0*/  LDG.E R27, desc[UR4][R2.64+0xf80] ;  /* 0x000f8004021b7981 */ /* 0x000ea2000c1e1900 */
[----:B----4-:R-:W-:-:S03]  /*02b0*/  IMAD R24, R21, R18, R24 ;  /* 0x0000001215187224 */ /* 0x010fc600078e0218 */
[----:B------:R-:W4:Y:S04]  /*02c0*/  LDG.E R18, desc[UR4][R4.64+0x2c] ;  /* 0x00002c0404127981 */ /* 0x000f28000c1e1900 */
[----:B------:R-:W4:Y:S01]  /*02d0*/  LDG.E R21, desc[UR4][R2.64+0x580] ;  /* 0x0005800402157981 */ /* 0x000f22000c1e1900 */
[----:B-----5:R-:W-:-:S03]  /*02e0*/  IMAD R24, R20, R23, R24 ;  /* 0x0000001714187224 */ /* 0x020fc600078e0218 */
[----:B------:R-:W5:Y:S04]  /*02f0*/  LDG.E R20, desc[UR4][R4.64+0x30] ;  /* 0x0000300404147981 */ /* 0x000f68000c1e1900 */
[----:B------:R-:W5:Y:S01]  /*0300*/  LDG.E R23, desc[UR4][R2.64+0x600] ;  /* 0x0006000402177981 */ /* 0x000f62000c1e1900 */
[----:B------:R-:W-:-:S03]  /*0310*/  IMAD R24, R22, R25, R24 ;  /* 0x0000001916187224 */ /* 0x000fc600078e0218 */
[----:B------:R-:W2:Y:S04]  /*0320*/  LDG.E R22, desc[UR4][R4.64+0x34] ;  /* 0x0000340404167981 */ /* 0x000ea8000c1e1900 */
[----:B------:R-:W2:Y:S01]  /*0330*/  LDG.E R25, desc[UR4][R2.64+0x680] ;  /* 0x0006800402197981 */ /* 0x000ea2000c1e1900 */
        /* <DEDUP_REMOVED lines=15> */
[----:B---3--:R-:W-:-:S03]  /*0430*/  IMAD R24, R8, R9, R24 ;  /* 0x0000000908187224 */ /* 0x008fc600078e0218 */
[----:B------:R-:W3:Y:S04]  /*0440*/  LDG.E R9, desc[UR4][R4.64+0x4c] ;  /* 0x00004c0404097981 */ /* 0x000ee8000c1e1900 */
[----:B------:R-:W3:Y:S01]  /*0450*/  LDG.E R8, desc[UR4][R2.64+0x980] ;  /* 0x0009800402087981 */ /* 0x000ee2000c1e1900 */
[----:B----4-:R-:W-:-:S03]  /*0460*/  IMAD R24, R18, R21, R24 ;  /* 0x0000001512187224 */ /* 0x010fc600078e0218 */
[----:B------:R-:W4:Y:S04]  /*0470*/  LDG.E R21, desc[UR4][R4.64+0x50] ;  /* 0x0000500404157981 */ /* 0x000f28000c1e1900 */
[----:B------:R-:W4:Y:S01]  /*0480*/  LDG.E R18, desc[UR4][R2.64+0xa00] ;  /* 0x000a000402127981 */ /* 0x000f22000c1e1900 */
[----:B-----5:R-:W-:-:S03]  /*0490*/  IMAD R24, R20, R23, R24 ;  /* 0x0000001714187224 */ /* 0x020fc600078e0218 */
[----:B------:R-:W5:Y:S04]  /*04a0*/  LDG.E R23, desc[UR4][R4.64+0x54] ;  /* 0x0000540404177981 */ /* 0x000f68000c1e1900 */
[----:B------:R-:W5:Y:S01]  /*04b0*/  LDG.E R20, desc[UR4][R2.64+0xa80] ;  /* 0x000a800402147981 */ /* 0x000f62000c1e1900 */
[----:B--2---:R-:W-:-:S03]  /*04c0*/  IMAD R24, R22, R25, R24 ;  /* 0x0000001916187224 */ /* 0x004fc600078e0218 */
        /* <DEDUP_REMOVED lines=25> */
[----:B------:R-:W5:Y:S04]  /*0660*/  LDG.E R24, desc[UR4][R2.64+0xf00] ;  /* 0x000f000402187981 */ /* 0x000f68000c1e1900 */
[----:B------:R-:W5:Y:S01]  /*0670*/  LDG.E R20, desc[UR4][R4.64+0x7c] ;  /* 0x00007c0404147981 */ /* 0x000f62000c1e1900 */
[----:B--2---:R-:W-:-:S04]  /*0680*/  IMAD R22, R22, R25, R26 ;  /* 0x0000001916167224 */ /* 0x004fc800078e021a */
[----:B------:R-:W-:-:S04]  /*0690*/  IMAD R16, R16, R19, R22 ;  /* 0x0000001310107224 */ /* 0x000fc800078e0216 */
[----:B------:R-:W-:Y:S02]  /*06a0*/  IMAD R14, R14, R17, R16 ;  /* 0x000000110e0e7224 */ /* 0x000fe400078e0210 */
[----:B------:R-:W0:Y:S02]  /*06b0*/  LDC.64 R16, c[0x0][0x390] ;  /* 0x0000e400ff107b82 */ /* 0x000e240000000a00 */
[----:B------:R-:W-:-:S04]  /*06c0*/  IMAD R12, R15, R12, R14 ;  /* 0x0000000c0f0c7224 */ /* 0x000fc800078e020e */
[----:B------:R-:W-:-:S04]  /*06d0*/  IMAD R0, R0, R13, R12 ;  /* 0x0000000d00007224 */ /* 0x000fc800078e020c */
[----:B------:R-:W-:Y:S01]  /*06e0*/  IMAD R0, R10, R11, R0 ;  /* 0x0000000b0a007224 */ /* 0x000fe200078e0200 */
[----:B------:R-:W-:-:S05]  /*06f0*/  IADD3 R7, PT, PT, R7, R6, RZ ;  /* 0x0000000607077210 */ /* 0x000fca0007ffe0ff */
[----:B0-----:R-:W-:-:S04]  /*0700*/  IMAD.WIDE R16, R7, 0x4, R16 ;  /* 0x0000000407107825 */ /* 0x001fc800078e0210 */
[----:B---3--:R-:W-:-:S04]  /*0710*/  IMAD R0, R8, R9, R0 ;  /* 0x0000000908007224 */ /* 0x008fc800078e0200 */
[----:B----4-:R-:W-:-:S04]  /*0720*/  IMAD R0, R18, R21, R0 ;  /* 0x0000001512007224 */ /* 0x010fc800078e0200 */
[----:B-----5:R-:W-:-:S04]  /*0730*/  IMAD R0, R23, R24, R0 ;  /* 0x0000001817007224 */ /* 0x020fc800078e0200 */
[----:B------:R-:W-:-:S05]  /*0740*/  IMAD R27, R20, R27, R0 ;  /* 0x0000001b141b7224 */ /* 0x000fca00078e0200 */
[----:B------:R-:W-:Y:S01]  /*0750*/  STG.E desc[UR4][R16.64], R27 ;  /* 0x0000001b10007986 */ /* 0x000fe2000c101904 */
[----:B------:R-:W-:Y:S05]  /*0760*/  EXIT ;  /* 0x000000000000794d */ /* 0x000fea0003800000 */
.L_x_0:
[----:B------:R-:W-:-:S00]  /*0770*/  BRA `(.L_x_0) ;  /* 0xfffffffc00fc7947 */ /* 0x000fc0000383ffff */
[----:B------:R-:W-:-:S00]  /*0780*/  NOP ;  /* 0x0000000000007918 */ /* 0x000fc00000000000 */
[----:B------:R-:W-:-:S00]  /*0790*/  NOP ;  /* 0x0000000000007918 */ /* 0x000fc00000000000 */
[----:B------:R-:W-:-:S00]  /*07a0*/  NOP ;  /* 0x0000000000007918 */ /* 0x000fc00000000000 */
[----:B------:R-:W-:-:S00]  /*07b0*/  NOP ;  /* 0x0000000000007918 */ /* 0x000fc00000000000 */
[----:B------:R-:W-:-:S00]  /*07c0*/  NOP ;  /* 0x0000000000007918 */ /* 0x000fc00000000000 */
[----:B------:R-:W-:-:S00]  /*07d0*/  NOP ;  /* 0x0000000000007918 */ /* 0x000fc00000000000 */
[----:B------:R-:W-:-:S00]  /*07e0*/  NOP ;  /* 0x0000000000007918 */ /* 0x000fc00000000000 */
[----:B------:R-:W-:-:S00]  /*07f0*/  NOP ;  /* 0x0000000000007918 */ /* 0x000fc00000000000 */
.L_x_1:


//--------------------- .nv.shared.reserved.0     --------------------------
	.section	.nv.shared.reserved.0,"aw",@nobits
	.weak		__nv_reservedSMEM_offset_0_alias
	.size		__nv_reservedSMEM_offset_0_alias, 0, 64
	.other		__nv_reservedSMEM_offset_0_alias,@"STO_CUDA_RESERVED_SHARED STV_DEFAULT"
__nv_reservedSMEM_offset_0_alias:
	.zero		0
	.zero		64


//--------------------- .nv.constant0._Z6matMulPiS_S_ --------------------------
	.section	.nv.constant0._Z6matMulPiS_S_,"a",@progbits
	.sectionflags	@""
	.align	4
.nv.constant0._Z6matMulPiS_S_:
	.zero		920


//--------------------- SYMBOLS --------------------------

	.type		.nv.reservedSmem.offset0,@object
	.size		.nv.reservedSmem.offset0,0x4
